//
// Generated by NVIDIA NVVM Compiler
//
// Compiler Build ID: CL-36424714
// Cuda compilation tools, release 13.0, V13.0.88
// Based on NVVM 20.0.0
//

.version 9.0
.target sm_100
.address_size 64

	// .globl	_Z8myKernelPl

.visible .entry _Z8myKernelPl(
	.param .u64 .ptr .align 1 _Z8myKernelPl_param_0
)
{
	.reg .b32 	%r<5>;
	.reg .b64 	%rd<7>;

	ld.param.u64 	%rd1, [_Z8myKernelPl_param_0];
	cvta.to.global.u64 	%rd2, %rd1;
	mov.u32 	%r1, %ctaid.x;
	mov.u32 	%r2, %ntid.x;
	mov.u32 	%r3, %tid.x;
	mad.lo.s32 	%r4, %r1, %r2, %r3;
	mul.wide.s32 	%rd3, %r4, 8;
	add.s64 	%rd4, %rd2, %rd3;
	ld.global.u64 	%rd5, [%rd4];
	add.s64 	%rd6, %rd5, 1;
	st.global.u64 	[%rd4], %rd6;
	ret;

}


// ===== COMPILED SASS (sm_100) =====

	.target	sm_100

	.elftype	@"ET_EXEC"


//--------------------- .note.nv.tkinfo           --------------------------
	.section	.note.nv.tkinfo,"",@"SHT_NOTE"
	.sectionflags	@"SHF_NOTE_NV_TKINFO"
	.tkinfo
        /*0018*/ 	.word	0x00000002
        /*0030*/ 	.string	""
        /*0030*/ 	.string	"ptxas"
        /*0030*/ 	.string	"Cuda compilation tools, release 13.0, V13.0.88"
        /*0030*/ 	.string	"Build cuda_13.0.r13.0/compiler.36424714_0"
        /*0030*/ 	.string	"-arch sm_100 -m 64 "



//--------------------- .note.nv.cuinfo           --------------------------
	.section	.note.nv.cuinfo,"",@"SHT_NOTE"
	.sectionflags	@"SHF_NOTE_NV_CUINFO"
        /*0018*/ 	.short	0x0002
        /*001a*/ 	.short	0x0064
        /*001c*/ 	.short	0x0082
	.zero		2


//--------------------- .nv.info                  --------------------------
	.section	.nv.info,"",@"SHT_CUDA_INFO"
	.align	4


	//----- nvinfo : EIATTR_REGCOUNT
	.align		4
        /*0000*/ 	.byte	0x04, 0x2f
        /*0002*/ 	.short	(.L_1 - .L_0)
	.align		4
.L_0:
        /*0004*/ 	.word	index@(_Z8myKernelPl)
        /*0008*/ 	.word	0x00000008


	//----- nvinfo : EIATTR_FRAME_SIZE
	.align		4
.L_1:
        /*000c*/ 	.byte	0x04, 0x11
        /*000e*/ 	.short	(.L_3 - .L_2)
	.align		4
.L_2:
        /*0010*/ 	.word	index@(_Z8myKernelPl)
        /*0014*/ 	.word	0x00000000


	//----- nvinfo : EIATTR_MIN_STACK_SIZE
	.align		4
.L_3:
        /*0018*/ 	.byte	0x04, 0x12
        /*001a*/ 	.short	(.L_5 - .L_4)
	.align		4
.L_4:
        /*001c*/ 	.word	index@(_Z8myKernelPl)
        /*0020*/ 	.word	0x00000000
.L_5:


//--------------------- .nv.compat                --------------------------
	.section	.nv.compat,"",@"SHT_CUDA_COMPAT_INFO"
	.align	4
        /*0000*/ 	.byte	0x02, 0x09, 0x00, 0x00, 0x02, 0x02, 0x01, 0x00, 0x02, 0x05, 0x05, 0x00, 0x03, 0x07, 0x01, 0x01
        /*0010*/ 	.byte	0x02, 0x03, 0x00, 0x00, 0x02, 0x06, 0x01, 0x00, 0x04, 0x0b, 0x08, 0x00, 0x09, 0x00, 0x00, 0x00
        /*0020*/ 	.byte	0x00, 0x00, 0x00, 0x00


//--------------------- .nv.info._Z8myKernelPl    --------------------------
	.section	.nv.info._Z8myKernelPl,"",@"SHT_CUDA_INFO"
	.sectionflags	@""
	.align	4


	//----- nvinfo : EIATTR_CUDA_API_VERSION
	.align		4
        /*0000*/ 	.byte	0x04, 0x37
        /*0002*/ 	.short	(.L_7 - .L_6)
.L_6:
        /*0004*/ 	.word	0x00000082


	//----- nvinfo : EIATTR_KPARAM_INFO
	.align		4
.L_7:
        /*0008*/ 	.byte	0x04, 0x17
        /*000a*/ 	.short	(.L_9 - .L_8)
.L_8:
        /*000c*/ 	.word	0x00000000
        /*0010*/ 	.short	0x0000
        /*0012*/ 	.short	0x0000
        /*0014*/ 	.byte	0x00, 0xf5, 0x21, 0x00


	//----- nvinfo : EIATTR_SPARSE_MMA_MASK
	.align		4
.L_9:
        /*0018*/ 	.byte	0x03, 0x50
        /*001a*/ 	.short	0x0000


	//----- nvinfo : EIATTR_MAXREG_COUNT
	.align		4
        /*001c*/ 	.byte	0x03, 0x1b
        /*001e*/ 	.short	0x00ff


	//----- nvinfo : EIATTR_MERCURY_ISA_VERSION
	.align		4
        /*0020*/ 	.byte	0x03, 0x5f
        /*0022*/ 	.short	0x0101


	//----- nvinfo : EIATTR_VRC_CTA_INIT_COUNT
	.align		4
        /*0024*/ 	.byte	0x02, 0x4a
	.zero		1
	.zero		1


	//----- nvinfo : EIATTR_EXIT_INSTR_OFFSETS
	.align		4
        /*0028*/ 	.byte	0x04, 0x1c
        /*002a*/ 	.short	(.L_11 - .L_10)


	//   ....[0]....
.L_10:
        /*002c*/ 	.word	0x000000c0


	//----- nvinfo : EIATTR_CBANK_PARAM_SIZE
	.align		4
.L_11:
        /*0030*/ 	.byte	0x03, 0x19
        /*0032*/ 	.short	0x0008


	//----- nvinfo : EIATTR_PARAM_CBANK
	.align		4
        /*0034*/ 	.byte	0x04, 0x0a
        /*0036*/ 	.short	(.L_13 - .L_12)
	.align		4
.L_12:
        /*0038*/ 	.word	index@(.nv.constant0._Z8myKernelPl)
        /*003c*/ 	.short	0x0380
        /*003e*/ 	.short	0x0008


	//----- nvinfo : EIATTR_SW_WAR
	.align		4
.L_13:
        /*0040*/ 	.byte	0x04, 0x36
        /*0042*/ 	.short	(.L_15 - .L_14)
.L_14:
        /*0044*/ 	.word	0x00000008
.L_15:


//--------------------- .nv.callgraph             --------------------------
	.section	.nv.callgraph,"",@"SHT_CUDA_CALLGRAPH"
	.align	4
	.sectionentsize	8
	.align		4
        /*0000*/ 	.word	0x00000000
	.align		4
        /*0004*/ 	.word	0xffffffff
	.align		4
        /*0008*/ 	.word	0x00000000
	.align		4
        /*000c*/ 	.word	0xfffffffe
	.align		4
        /*0010*/ 	.word	0x00000000
	.align		4
        /*0014*/ 	.word	0xfffffffd
	.align		4
        /*0018*/ 	.word	0x00000000
	.align		4
        /*001c*/ 	.word	0xfffffffc


//--------------------- .text._Z8myKernelPl       --------------------------
	.section	.text._Z8myKernelPl,"ax",@progbits
	.align	128
        .global         _Z8myKernelPl
        .type           _Z8myKernelPl,@function
        .size           _Z8myKernelPl,(.L_x_1 - _Z8myKernelPl)
        .other          _Z8myKernelPl,@"STO_CUDA_ENTRY STV_DEFAULT"
_Z8myKernelPl:
.text._Z8myKernelPl:
[----:B------:R-:W-:Y:S01]  /*0000*/  LDC R1, c[0x0][0x37c] ;  /* 0x0000df00ff017b82 */ /* 0x000fe20000000800 */
[----:B------:R-:W0:Y:S07]  /*0010*/  S2R R0, SR_TID.X ;  /* 0x0000000000007919 */ /* 0x000e2e0000002100 */
[----:B------:R-:W0:Y:S01]  /*0020*/  S2UR UR6, SR_CTAID.X ;  /* 0x00000000000679c3 */ /* 0x000e220000002500 */
[----:B------:R-:W1:Y:S07]  /*0030*/  LDCU.64 UR4, c[0x0][0x358] ;  /* 0x00006b00ff0477ac */ /* 0x000e6e0008000a00 */
[----:B------:R-:W0:Y:S08]  /*0040*/  LDC R5, c[0x0][0x360] ;  /* 0x0000d800ff057b82 */ /* 0x000e300000000800 */
[----:B------:R-:W2:Y:S01]  /*0050*/  LDC.64 R2, c[0x0][0x380] ;  /* 0x0000e000ff027b82 */ /* 0x000ea20000000a00 */
[----:B0-----:R-:W-:-:S04]  /*0060*/  IMAD R5, R5, UR6, R0 ;  /* 0x0000000605057c24 */ /* 0x001fc8000f8e0200 */
[----:B--2---:R-:W-:-:S05]  /*0070*/  IMAD.WIDE R2, R5, 0x8, R2 ;  /* 0x0000000805027825 */ /* 0x004fca00078e0202 */
[----:B-1----:R-:W2:Y:S02]  /*0080*/  LDG.E.64 R4, desc[UR4][R2.64] ;  /* 0x0000000402047981 */ /* 0x002ea4000c1e1b00 */
[----:B--2---:R-:W-:-:S04]  /*0090*/  IADD3 R4, P0, PT, R4, 0x1, RZ ;  /* 0x0000000104047810 */ /* 0x004fc80007f1e0ff */
[----:B------:R-:W-:-:S05]  /*00a0*/  IADD3.X R5, PT, PT, RZ, R5, RZ, P0, !PT ;  /* 0x00000005ff057210 */ /* 0x000fca00007fe4ff */
[----:B------:R-:W-:Y:S01]  /*00b0*/  STG.E.64 desc[UR4][R2.64], R4 ;  /* 0x0000000402007986 */ /* 0x000fe2000c101b04 */
[----:B------:R-:W-:Y:S05]  /*00c0*/  EXIT ;  /* 0x000000000000794d */ /* 0x000fea0003800000 */
.L_x_0:
[----:B------:R-:W-:-:S00]  /*00d0*/  BRA `(.L_x_0) ;  /* 0xfffffffc00fc7947 */ /* 0x000fc0000383ffff */
[----:B------:R-:W-:-:S00]  /*00e0*/  NOP ;  /* 0x0000000000007918 */ /* 0x000fc00000000000 */
        /* <DEDUP_REMOVED lines=9> */
.L_x_1:


//--------------------- .nv.shared.reserved.0     --------------------------
	.section	.nv.shared.reserved.0,"aw",@nobits
	.weak		__nv_reservedSMEM_offset_0_alias
	.size		__nv_reservedSMEM_offset_0_alias, 0, 64
	.other		__nv_reservedSMEM_offset_0_alias,@"STO_CUDA_RESERVED_SHARED STV_DEFAULT"
__nv_reservedSMEM_offset_0_alias:
	.zero		0
	.zero		64


//--------------------- .nv.constant0._Z8myKernelPl --------------------------
	.section	.nv.constant0._Z8myKernelPl,"a",@progbits
	.sectionflags	@""
	.align	4
.nv.constant0._Z8myKernelPl:
	.zero		904


//--------------------- SYMBOLS --------------------------

	.type		.nv.reservedSmem.offset0,@object
	.size		.nv.reservedSmem.offset0,0x4
